	.headerflags	@"EF_CUDA_TEXMODE_UNIFIED EF_CUDA_64BIT_ADDRESS EF_CUDA_ACCELERATORS EF_CUDA_SM90 EF_CUDA_VIRTUAL_SM(EF_CUDA_SM90)"
	.elftype	@"ET_EXEC"


//--------------------- .nv.info                  --------------------------
	.section	.nv.info,"",@"SHT_CUDA_INFO"
	.align	4


	//----- nvinfo : EIATTR_REGCOUNT
	.align		4
        /*0000*/ 	.byte	0x04, 0x2f
        /*0002*/ 	.short	(.L_1 - .L_0)
	.align		4
.L_0:
        /*0004*/ 	.word	index@(triton_poi_fused_convolution_relu_threshold_backward_19)
        /*0008*/ 	.word	0x00000012


	//----- nvinfo : EIATTR_MIN_STACK_SIZE
	.align		4
.L_1:
        /*000c*/ 	.byte	0x04, 0x12
        /*000e*/ 	.short	(.L_3 - .L_2)
	.align		4
.L_2:
        /*0010*/ 	.word	index@(triton_poi_fused_convolution_relu_threshold_backward_19)
        /*0014*/ 	.word	0x00000000


	//----- nvinfo : EIATTR_FRAME_SIZE
	.align		4
.L_3:
        /*0018*/ 	.byte	0x04, 0x11
        /*001a*/ 	.short	(.L_5 - .L_4)
	.align		4
.L_4:
        /*001c*/ 	.word	index@(triton_poi_fused_convolution_relu_threshold_backward_19)
        /*0020*/ 	.word	0x00000000


	//----- nvinfo : EIATTR_MIN_STACK_SIZE
	.align		4
.L_5:
        /*0024*/ 	.byte	0x04, 0x12
        /*0026*/ 	.short	(.L_7 - .L_6)
	.align		4
.L_6:
        /*0028*/ 	.word	index@(triton_poi_fused_convolution_relu_threshold_backward_19)
        /*002c*/ 	.word	0x00000000
.L_7:


//--------------------- .nv.info.triton_poi_fused_convolution_relu_threshold_backward_19 --------------------------
	.section	.nv.info.triton_poi_fused_convolution_relu_threshold_backward_19,"",@"SHT_CUDA_INFO"
	.sectionflags	@""
	.align	4


	//----- nvinfo : EIATTR_CUDA_API_VERSION
	.align		4
        /*0000*/ 	.byte	0x04, 0x37
        /*0002*/ 	.short	(.L_9 - .L_8)
.L_8:
        /*0004*/ 	.word	0x0000007c


	//----- nvinfo : EIATTR_KPARAM_INFO
	.align		4
.L_9:
        /*0008*/ 	.byte	0x04, 0x17
        /*000a*/ 	.short	(.L_11 - .L_10)
.L_10:
        /*000c*/ 	.word	0x00000000
        /*0010*/ 	.short	0x0005
        /*0012*/ 	.short	0x0024
        /*0014*/ 	.byte	0x00, 0xf0, 0x11, 0x00


	//----- nvinfo : EIATTR_KPARAM_INFO
	.align		4
.L_11:
        /*0018*/ 	.byte	0x04, 0x17
        /*001a*/ 	.short	(.L_13 - .L_12)
.L_12:
        /*001c*/ 	.word	0x00000000
        /*0020*/ 	.short	0x0004
        /*0022*/ 	.short	0x0020
        /*0024*/ 	.byte	0x00, 0xf0, 0x11, 0x00


	//----- nvinfo : EIATTR_KPARAM_INFO
	.align		4
.L_13:
        /*0028*/ 	.byte	0x04, 0x17
        /*002a*/ 	.short	(.L_15 - .L_14)
.L_14:
        /*002c*/ 	.word	0x00000000
        /*0030*/ 	.short	0x0003
        /*0032*/ 	.short	0x0018
        /*0034*/ 	.byte	0x00, 0xf4, 0x21, 0x00


	//----- nvinfo : EIATTR_KPARAM_INFO
	.align		4
.L_15:
        /*0038*/ 	.byte	0x04, 0x17
        /*003a*/ 	.short	(.L_17 - .L_16)
.L_16:
        /*003c*/ 	.word	0x00000000
        /*0040*/ 	.short	0x0002
        /*0042*/ 	.short	0x0010
        /*0044*/ 	.byte	0x00, 0xf4, 0x21, 0x00


	//----- nvinfo : EIATTR_KPARAM_INFO
	.align		4
.L_17:
        /*0048*/ 	.byte	0x04, 0x17
        /*004a*/ 	.short	(.L_19 - .L_18)
.L_18:
        /*004c*/ 	.word	0x00000000
        /*0050*/ 	.short	0x0001
        /*0052*/ 	.short	0x0008
        /*0054*/ 	.byte	0x00, 0xf4, 0x21, 0x00


	//----- nvinfo : EIATTR_KPARAM_INFO
	.align		4
.L_19:
        /*0058*/ 	.byte	0x04, 0x17
        /*005a*/ 	.short	(.L_21 - .L_20)
.L_20:
        /*005c*/ 	.word	0x00000000
        /*0060*/ 	.short	0x0000
        /*0062*/ 	.short	0x0000
        /*0064*/ 	.byte	0x00, 0xf4, 0x21, 0x00


	//----- nvinfo : EIATTR_SPARSE_MMA_MASK
	.align		4
.L_21:
        /*0068*/ 	.byte	0x03, 0x50
        /*006a*/ 	.short	0x0000


	//----- nvinfo : EIATTR_MAXREG_COUNT
	.align		4
        /*006c*/ 	.byte	0x03, 0x1b
        /*006e*/ 	.short	0x00ff


	//----- nvinfo : EIATTR_EXIT_INSTR_OFFSETS
	.align		4
        /*0070*/ 	.byte	0x04, 0x1c
        /*0072*/ 	.short	(.L_23 - .L_22)


	//   ....[0]....
.L_22:
        /*0074*/ 	.word	0x000003e0


	//   ....[1]....
        /*0078*/ 	.word	0x00000400


	//----- nvinfo : EIATTR_REQNTID
	.align		4
.L_23:
        /*007c*/ 	.byte	0x04, 0x10
        /*007e*/ 	.short	(.L_25 - .L_24)
.L_24:
        /*0080*/ 	.word	0x00000080
        /*0084*/ 	.word	0x00000001
        /*0088*/ 	.word	0x00000001


	//----- nvinfo : EIATTR_CBANK_PARAM_SIZE
	.align		4
.L_25:
        /*008c*/ 	.byte	0x03, 0x19
        /*008e*/ 	.short	0x0028


	//----- nvinfo : EIATTR_PARAM_CBANK
	.align		4
        /*0090*/ 	.byte	0x04, 0x0a
        /*0092*/ 	.short	(.L_27 - .L_26)
	.align		4
.L_26:
        /*0094*/ 	.word	index@(.nv.constant0.triton_poi_fused_convolution_relu_threshold_backward_19)
        /*0098*/ 	.short	0x0210
        /*009a*/ 	.short	0x0028


	//----- nvinfo : EIATTR_SW_WAR
	.align		4
.L_27:
        /*009c*/ 	.byte	0x04, 0x36
        /*009e*/ 	.short	(.L_29 - .L_28)
.L_28:
        /*00a0*/ 	.word	0x00000008
.L_29:


//--------------------- .nv.callgraph             --------------------------
	.section	.nv.callgraph,"",@"SHT_CUDA_CALLGRAPH"
	.align	4
	.sectionentsize	8
	.align		4
        /*0000*/ 	.word	0x00000000
	.align		4
        /*0004*/ 	.word	0xffffffff
	.align		4
        /*0008*/ 	.word	0x00000000
	.align		4
        /*000c*/ 	.word	0xfffffffe
	.align		4
        /*0010*/ 	.word	0x00000000
	.align		4
        /*0014*/ 	.word	0xfffffffd
	.align		4
        /*0018*/ 	.word	0x00000000
	.align		4
        /*001c*/ 	.word	0xfffffffc


//--------------------- .text.triton_poi_fused_convolution_relu_threshold_backward_19 --------------------------
	.section	.text.triton_poi_fused_convolution_relu_threshold_backward_19,"ax",@progbits
	.sectionflags	@"SHF_BARRIERS=1"
	.align	128
        .global         triton_poi_fused_convolution_relu_threshold_backward_19
        .type           triton_poi_fused_convolution_relu_threshold_backward_19,@function
        .size           triton_poi_fused_convolution_relu_threshold_backward_19,(.L_x_1 - triton_poi_fused_convolution_relu_threshold_backward_19)
        .other          triton_poi_fused_convolution_relu_threshold_backward_19,@"STO_CUDA_ENTRY STV_DEFAULT"
triton_poi_fused_convolution_relu_threshold_backward_19:
.text.triton_poi_fused_convolution_relu_threshold_backward_19:
[----:B------:R-:W0:Y:S02]  /*0000*/  LDC R1, c[0x0][0x28] ;  /* 0x00000a00ff017b82 */ /* 0x000e240000000800 */
[----:B------:R-:W1:Y:S01]  /*0010*/  S2R R14, SR_TID.X ;  /* 0x00000000000e7919 */ /* 0x000e620000002100 */
[----:B------:R-:W2:Y:S01]  /*0020*/  LDC.64 R6, c[0x0][0x218] ;  /* 0x00008600ff067b82 */ /* 0x000ea20000000a00 */
[----:B------:R-:W-:Y:S01]  /*0030*/  CS2R R12, SRZ ;  /* 0x00000000000c7805 */ /* 0x000fe2000001ff00 */
[----:B------:R-:W-:Y:S01]  /*0040*/  ULDC.64 UR6, c[0x0][0x208] ;  /* 0x0000820000067ab9 */ /* 0x000fe20000000a00 */
[----:B------:R-:W3:Y:S01]  /*0050*/  S2R R4, SR_CTAID.Y ;  /* 0x0000000000047919 */ /* 0x000ee20000002600 */
[----:B------:R-:W4:Y:S04]  /*0060*/  S2R R0, SR_CTAID.X ;  /* 0x0000000000007919 */ /* 0x000f280000002500 */
[----:B------:R-:W5:Y:S01]  /*0070*/  LDC.64 R2, c[0x0][0x210] ;  /* 0x00008400ff027b82 */ /* 0x000f620000000a00 */
[----:B-1----:R-:W-:Y:S01]  /*0080*/  IMAD.SHL.U32 R9, R14, 0x2, RZ ;  /* 0x000000020e097824 */ /* 0x002fe200078e00ff */
[----:B---3--:R-:W-:-:S04]  /*0090*/  SHF.R.S32.HI R8, RZ, 0x17, R4 ;  /* 0x00000017ff087819 */ /* 0x008fc80000011404 */
[----:B------:R-:W-:Y:S02]  /*00a0*/  LOP3.LUT R9, R9, 0xfe, RZ, 0xc0, !PT ;  /* 0x000000fe09097812 */ /* 0x000fe400078ec0ff */
[----:B------:R-:W-:Y:S02]  /*00b0*/  SGXT R8, R8, 0x1 ;  /* 0x000000010808781a */ /* 0x000fe40000000200 */
[----:B------:R-:W-:Y:S02]  /*00c0*/  PRMT R5, R9, 0x6540, R4 ;  /* 0x0000654009057816 */ /* 0x000fe40000000004 */
[----:B----4-:R-:W-:Y:S02]  /*00d0*/  ISETP.GE.AND P0, PT, R0, 0x10, PT ;  /* 0x000000100000780c */ /* 0x010fe40003f06270 */
[----:B------:R-:W-:-:S04]  /*00e0*/  LEA.HI R8, R8, R5, RZ, 0x9 ;  /* 0x0000000508087211 */ /* 0x000fc800078f48ff */
[C---:B------:R-:W-:Y:S01]  /*00f0*/  LOP3.LUT R10, R8.reuse, 0xfffffe00, RZ, 0xc0, !PT ;  /* 0xfffffe00080a7812 */ /* 0x040fe200078ec0ff */
[----:B------:R-:W-:-:S04]  /*0100*/  IMAD.SHL.U32 R8, R8, 0x10, RZ ;  /* 0x0000001008087824 */ /* 0x000fc800078e00ff */
[----:B------:R-:W-:Y:S01]  /*0110*/  IMAD.IADD R11, R5, 0x1, -R10 ;  /* 0x00000001050b7824 */ /* 0x000fe200078e0a0a */
[----:B------:R-:W-:-:S03]  /*0120*/  LOP3.LUT R8, R8, 0xffffe000, RZ, 0xc0, !PT ;  /* 0xffffe00008087812 */ /* 0x000fc600078ec0ff */
[----:B------:R-:W-:Y:S02]  /*0130*/  IMAD R5, R0, 0x200, R11 ;  /* 0x0000020000057824 */ /* 0x000fe400078e020b */
[----:B--2---:R-:W-:-:S04]  /*0140*/  IMAD.WIDE R6, R11, 0x4, R6 ;  /* 0x000000040b067825 */ /* 0x004fc800078e0206 */
[----:B------:R-:W-:Y:S02]  /*0150*/  IMAD.IADD R5, R5, 0x1, R8 ;  /* 0x0000000105057824 */ /* 0x000fe400078e0208 */
[----:B------:R-:W2:Y:S02]  /*0160*/  LDG.E.EL.64 R6, desc[UR6][R6.64] ;  /* 0x0000000606067981 */ /* 0x000ea4000c2e1b00 */
[----:B-----5:R-:W-:-:S05]  /*0170*/  IMAD.WIDE R2, R5, 0x4, R2 ;  /* 0x0000000405027825 */ /* 0x020fca00078e0202 */
[----:B------:R1:W2:Y:S01]  /*0180*/  @!P0 LDG.E.EL.64 R12, desc[UR6][R2.64] ;  /* 0x00000006020c8981 */ /* 0x0002a2000c2e1b00 */
[----:B------:R-:W3:Y:S01]  /*0190*/  S2UR UR5, SR_CgaCtaId ;  /* 0x00000000000579c3 */ /* 0x000ee20000008800 */
[----:B------:R-:W-:Y:S01]  /*01a0*/  UMOV UR4, 0x400 ;  /* 0x0000040000047882 */ /* 0x000fe20000000000 */
[----:B------:R-:W-:-:S06]  /*01b0*/  LOP3.LUT R11, R14, 0x7f, RZ, 0xc0, !PT ;  /* 0x0000007f0e0b7812 */ /* 0x000fcc00078ec0ff */
[----:B-1----:R-:W1:Y:S01]  /*01c0*/  LDC.64 R2, c[0x0][0x220] ;  /* 0x00008800ff027b82 */ /* 0x002e620000000a00 */
[----:B---3--:R-:W-:-:S06]  /*01d0*/  UPRMT UR4, UR5, 0x654, UR4 ;  /* 0x0000065405047896 */ /* 0x008fcc0008000004 */
[----:B------:R-:W-:Y:S02]  /*01e0*/  LEA R9, R9, UR4, 0x3 ;  /* 0x0000000409097c11 */ /* 0x000fe4000f8e18ff */
[----:B------:R-:W-:-:S04]  /*01f0*/  LOP3.LUT R8, R11, 0x80, RZ, 0xfc, !PT ;  /* 0x000000800b087812 */ /* 0x000fc800078efcff */
[----:B------:R-:W-:Y:S02]  /*0200*/  LEA R8, R8, UR4, 0x3 ;  /* 0x0000000408087c11 */ /* 0x000fe4000f8e18ff */
[----:B--2---:R-:W-:Y:S01]  /*0210*/  FSETP.GEU.AND P1, PT, R12, -R6, PT ;  /* 0x800000060c00720b */ /* 0x004fe20003f2e000 */
[----:B------:R-:W-:Y:S01]  /*0220*/  FADD R12, R6, R12 ;  /* 0x0000000c060c7221 */ /* 0x000fe20000000000 */
[----:B------:R-:W-:Y:S01]  /*0230*/  FADD R10, R7, R13 ;  /* 0x0000000d070a7221 */ /* 0x000fe20000000000 */
[----:B------:R-:W-:-:S03]  /*0240*/  FSETP.GEU.AND P2, PT, R13, -R7, PT ;  /* 0x800000070d00720b */ /* 0x000fc60003f4e000 */
[----:B------:R-:W-:Y:S02]  /*0250*/  FSEL R14, R12, RZ, P1 ;  /* 0x000000ff0c0e7208 */ /* 0x000fe40000800000 */
[----:B------:R-:W-:-:S03]  /*0260*/  FSEL R12, R10, RZ, P2 ;  /* 0x000000ff0a0c7208 */ /* 0x000fc60001000000 */
[----:B------:R-:W-:Y:S04]  /*0270*/  STS [R9], R14 ;  /* 0x0000000e09007388 */ /* 0x000fe80000000800 */
[----:B------:R2:W-:Y:S01]  /*0280*/  STS [R9+0x8], R12 ;  /* 0x0000080c09007388 */ /* 0x0005e20000000800 */
[----:B------:R-:W-:Y:S01]  /*0290*/  BAR.SYNC.DEFER_BLOCKING 0x0 ;  /* 0x0000000000007b1d */ /* 0x000fe20000010000 */
[C---:B------:R-:W-:Y:S01]  /*02a0*/  LEA R10, R11.reuse, UR4, 0x3 ;  /* 0x000000040b0a7c11 */ /* 0x040fe2000f8e18ff */
[----:B------:R-:W-:Y:S01]  /*02b0*/  IMAD.SHL.U32 R6, R4, 0x100, RZ ;  /* 0x0000010004067824 */ /* 0x000fe200078e00ff */
[----:B------:R-:W-:Y:S02]  /*02c0*/  PRMT R7, R11, 0x6540, R4 ;  /* 0x000065400b077816 */ /* 0x000fe40000000004 */
[----:B------:R-:W-:Y:S01]  /*02d0*/  FSETP.GTU.AND P1, PT, R12, RZ, PT ;  /* 0x000000ff0c00720b */ /* 0x000fe20003f2c000 */
[----:B------:R-:W-:Y:S01]  /*02e0*/  ULDC.64 UR4, c[0x0][0x228] ;  /* 0x00008a0000047ab9 */ /* 0x000fe20000000a00 */
[----:B------:R-:W3:Y:S04]  /*02f0*/  LDS R13, [R10] ;  /* 0x000000000a0d7984 */ /* 0x000ee80000000800 */
[----:B------:R-:W4:Y:S01]  /*0300*/  LDS R15, [R8] ;  /* 0x00000000080f7984 */ /* 0x000f220000000800 */
[----:B------:R-:W-:Y:S01]  /*0310*/  LOP3.LUT R11, R6, 0x80, R11, 0xfe, !PT ;  /* 0x00000080060b7812 */ /* 0x000fe200078efe0b */
[----:B------:R-:W-:Y:S01]  /*0320*/  IMAD R7, R7, 0x10, R0 ;  /* 0x0000001007077824 */ /* 0x000fe200078e0200 */
[----:B------:R-:W-:-:S03]  /*0330*/  FSETP.GTU.AND P2, PT, R14, RZ, PT ;  /* 0x000000ff0e00720b */ /* 0x000fc60003f4c000 */
[----:B------:R-:W-:Y:S01]  /*0340*/  IMAD R11, R11, 0x10, R0 ;  /* 0x000000100b0b7824 */ /* 0x000fe200078e0200 */
[----:B--2---:R-:W-:Y:S01]  /*0350*/  SEL R9, RZ, 0x100, P1 ;  /* 0x00000100ff097807 */ /* 0x004fe20000800000 */
[----:B-1----:R-:W-:Y:S01]  /*0360*/  IMAD.WIDE R6, R7, 0x4, R2 ;  /* 0x0000000407067825 */ /* 0x002fe200078e0202 */
[----:B------:R-:W-:-:S03]  /*0370*/  IADD3 R4, P1, R5, UR4, RZ ;  /* 0x0000000405047c10 */ /* 0x000fc6000ff3e0ff */
[----:B------:R-:W-:Y:S01]  /*0380*/  IMAD.WIDE R2, R11, 0x4, R2 ;  /* 0x000000040b027825 */ /* 0x000fe200078e0202 */
[----:B------:R-:W-:Y:S02]  /*0390*/  SEL R0, RZ, 0x1, P2 ;  /* 0x00000001ff007807 */ /* 0x000fe40001000000 */
[----:B------:R-:W-:-:S03]  /*03a0*/  LEA.HI.X.SX32 R5, R5, UR5, 0x1, P1 ;  /* 0x0000000505057c11 */ /* 0x000fc600088f0eff */
[----:B------:R-:W-:Y:S01]  /*03b0*/  IMAD.IADD R9, R0, 0x1, R9 ;  /* 0x0000000100097824 */ /* 0x000fe200078e0209 */
[----:B---3--:R1:W-:Y:S04]  /*03c0*/  @!P0 STG.E desc[UR6][R6.64], R13 ;  /* 0x0000000d06008986 */ /* 0x0083e8000c101906 */
[----:B----4-:R1:W-:Y:S01]  /*03d0*/  @!P0 STG.E desc[UR6][R2.64], R15 ;  /* 0x0000000f02008986 */ /* 0x0103e2000c101906 */
[----:B------:R-:W-:Y:S05]  /*03e0*/  @P0 EXIT ;  /* 0x000000000000094d */ /* 0x000fea0003800000 */
[----:B------:R-:W-:Y:S01]  /*03f0*/  STG.E.U16 desc[UR6][R4.64], R9 ;  /* 0x0000000904007986 */ /* 0x000fe2000c101506 */
[----:B------:R-:W-:Y:S05]  /*0400*/  EXIT ;  /* 0x000000000000794d */ /* 0x000fea0003800000 */
.L_x_0:
[----:B------:R-:W-:-:S00]  /*0410*/  BRA `(.L_x_0) ;  /* 0xfffffffc00fc7947 */ /* 0x000fc0000383ffff */
[----:B------:R-:W-:-:S00]  /*0420*/  NOP ;  /* 0x0000000000007918 */ /* 0x000fc00000000000 */
        /* <DEDUP_REMOVED lines=13> */
.L_x_1:


//--------------------- .nv.shared.triton_poi_fused_convolution_relu_threshold_backward_19 --------------------------
	.section	.nv.shared.triton_poi_fused_convolution_relu_threshold_backward_19,"aw",@nobits
	.sectionflags	@""
	.align	16
	.zero		1024


//--------------------- .nv.constant0.triton_poi_fused_convolution_relu_threshold_backward_19 --------------------------
	.section	.nv.constant0.triton_poi_fused_convolution_relu_threshold_backward_19,"a",@progbits
	.sectionflags	@""
	.align	4
.nv.constant0.triton_poi_fused_convolution_relu_threshold_backward_19:
	.zero		568
